	.headerflags	@"EF_CUDA_TEXMODE_UNIFIED EF_CUDA_64BIT_ADDRESS EF_CUDA_ACCELERATORS EF_CUDA_SM90 EF_CUDA_VIRTUAL_SM(EF_CUDA_SM90)"
	.elftype	@"ET_EXEC"


//--------------------- .nv.info                  --------------------------
	.section	.nv.info,"",@"SHT_CUDA_INFO"
	.align	4


	//----- nvinfo : EIATTR_REGCOUNT
	.align		4
        /*0000*/ 	.byte	0x04, 0x2f
        /*0002*/ 	.short	(.L_1 - .L_0)
	.align		4
.L_0:
        /*0004*/ 	.word	index@(triton_poi_fused_convolution_max_pool2d_with_indices_relu_21)
        /*0008*/ 	.word	0x00000016


	//----- nvinfo : EIATTR_MIN_STACK_SIZE
	.align		4
.L_1:
        /*000c*/ 	.byte	0x04, 0x12
        /*000e*/ 	.short	(.L_3 - .L_2)
	.align		4
.L_2:
        /*0010*/ 	.word	index@(triton_poi_fused_convolution_max_pool2d_with_indices_relu_21)
        /*0014*/ 	.word	0x00000000


	//----- nvinfo : EIATTR_FRAME_SIZE
	.align		4
.L_3:
        /*0018*/ 	.byte	0x04, 0x11
        /*001a*/ 	.short	(.L_5 - .L_4)
	.align		4
.L_4:
        /*001c*/ 	.word	index@(triton_poi_fused_convolution_max_pool2d_with_indices_relu_21)
        /*0020*/ 	.word	0x00000000


	//----- nvinfo : EIATTR_MIN_STACK_SIZE
	.align		4
.L_5:
        /*0024*/ 	.byte	0x04, 0x12
        /*0026*/ 	.short	(.L_7 - .L_6)
	.align		4
.L_6:
        /*0028*/ 	.word	index@(triton_poi_fused_convolution_max_pool2d_with_indices_relu_21)
        /*002c*/ 	.word	0x00000000
.L_7:


//--------------------- .nv.info.triton_poi_fused_convolution_max_pool2d_with_indices_relu_21 --------------------------
	.section	.nv.info.triton_poi_fused_convolution_max_pool2d_with_indices_relu_21,"",@"SHT_CUDA_INFO"
	.sectionflags	@""
	.align	4


	//----- nvinfo : EIATTR_CUDA_API_VERSION
	.align		4
        /*0000*/ 	.byte	0x04, 0x37
        /*0002*/ 	.short	(.L_9 - .L_8)
.L_8:
        /*0004*/ 	.word	0x0000007c


	//----- nvinfo : EIATTR_KPARAM_INFO
	.align		4
.L_9:
        /*0008*/ 	.byte	0x04, 0x17
        /*000a*/ 	.short	(.L_11 - .L_10)
.L_10:
        /*000c*/ 	.word	0x00000000
        /*0010*/ 	.short	0x0005
        /*0012*/ 	.short	0x0024
        /*0014*/ 	.byte	0x00, 0xf0, 0x11, 0x00


	//----- nvinfo : EIATTR_KPARAM_INFO
	.align		4
.L_11:
        /*0018*/ 	.byte	0x04, 0x17
        /*001a*/ 	.short	(.L_13 - .L_12)
.L_12:
        /*001c*/ 	.word	0x00000000
        /*0020*/ 	.short	0x0004
        /*0022*/ 	.short	0x0020
        /*0024*/ 	.byte	0x00, 0xf0, 0x11, 0x00


	//----- nvinfo : EIATTR_KPARAM_INFO
	.align		4
.L_13:
        /*0028*/ 	.byte	0x04, 0x17
        /*002a*/ 	.short	(.L_15 - .L_14)
.L_14:
        /*002c*/ 	.word	0x00000000
        /*0030*/ 	.short	0x0003
        /*0032*/ 	.short	0x0018
        /*0034*/ 	.byte	0x00, 0xf4, 0x21, 0x00


	//----- nvinfo : EIATTR_KPARAM_INFO
	.align		4
.L_15:
        /*0038*/ 	.byte	0x04, 0x17
        /*003a*/ 	.short	(.L_17 - .L_16)
.L_16:
        /*003c*/ 	.word	0x00000000
        /*0040*/ 	.short	0x0002
        /*0042*/ 	.short	0x0010
        /*0044*/ 	.byte	0x00, 0xf4, 0x21, 0x00


	//----- nvinfo : EIATTR_KPARAM_INFO
	.align		4
.L_17:
        /*0048*/ 	.byte	0x04, 0x17
        /*004a*/ 	.short	(.L_19 - .L_18)
.L_18:
        /*004c*/ 	.word	0x00000000
        /*0050*/ 	.short	0x0001
        /*0052*/ 	.short	0x0008
        /*0054*/ 	.byte	0x00, 0xf4, 0x21, 0x00


	//----- nvinfo : EIATTR_KPARAM_INFO
	.align		4
.L_19:
        /*0058*/ 	.byte	0x04, 0x17
        /*005a*/ 	.short	(.L_21 - .L_20)
.L_20:
        /*005c*/ 	.word	0x00000000
        /*0060*/ 	.short	0x0000
        /*0062*/ 	.short	0x0000
        /*0064*/ 	.byte	0x00, 0xf4, 0x21, 0x00


	//----- nvinfo : EIATTR_SPARSE_MMA_MASK
	.align		4
.L_21:
        /*0068*/ 	.byte	0x03, 0x50
        /*006a*/ 	.short	0x0000


	//----- nvinfo : EIATTR_MAXREG_COUNT
	.align		4
        /*006c*/ 	.byte	0x03, 0x1b
        /*006e*/ 	.short	0x00ff


	//----- nvinfo : EIATTR_EXIT_INSTR_OFFSETS
	.align		4
        /*0070*/ 	.byte	0x04, 0x1c
        /*0072*/ 	.short	(.L_23 - .L_22)


	//   ....[0]....
.L_22:
        /*0074*/ 	.word	0x00000420


	//   ....[1]....
        /*0078*/ 	.word	0x00000440


	//----- nvinfo : EIATTR_REQNTID
	.align		4
.L_23:
        /*007c*/ 	.byte	0x04, 0x10
        /*007e*/ 	.short	(.L_25 - .L_24)
.L_24:
        /*0080*/ 	.word	0x00000080
        /*0084*/ 	.word	0x00000001
        /*0088*/ 	.word	0x00000001


	//----- nvinfo : EIATTR_CBANK_PARAM_SIZE
	.align		4
.L_25:
        /*008c*/ 	.byte	0x03, 0x19
        /*008e*/ 	.short	0x0028


	//----- nvinfo : EIATTR_PARAM_CBANK
	.align		4
        /*0090*/ 	.byte	0x04, 0x0a
        /*0092*/ 	.short	(.L_27 - .L_26)
	.align		4
.L_26:
        /*0094*/ 	.word	index@(.nv.constant0.triton_poi_fused_convolution_max_pool2d_with_indices_relu_21)
        /*0098*/ 	.short	0x0210
        /*009a*/ 	.short	0x0028


	//----- nvinfo : EIATTR_SW_WAR
	.align		4
.L_27:
        /*009c*/ 	.byte	0x04, 0x36
        /*009e*/ 	.short	(.L_29 - .L_28)
.L_28:
        /*00a0*/ 	.word	0x00000008
.L_29:


//--------------------- .nv.callgraph             --------------------------
	.section	.nv.callgraph,"",@"SHT_CUDA_CALLGRAPH"
	.align	4
	.sectionentsize	8
	.align		4
        /*0000*/ 	.word	0x00000000
	.align		4
        /*0004*/ 	.word	0xffffffff
	.align		4
        /*0008*/ 	.word	0x00000000
	.align		4
        /*000c*/ 	.word	0xfffffffe
	.align		4
        /*0010*/ 	.word	0x00000000
	.align		4
        /*0014*/ 	.word	0xfffffffd
	.align		4
        /*0018*/ 	.word	0x00000000
	.align		4
        /*001c*/ 	.word	0xfffffffc


//--------------------- .text.triton_poi_fused_convolution_max_pool2d_with_indices_relu_21 --------------------------
	.section	.text.triton_poi_fused_convolution_max_pool2d_with_indices_relu_21,"ax",@progbits
	.sectionflags	@"SHF_BARRIERS=1"
	.align	128
        .global         triton_poi_fused_convolution_max_pool2d_with_indices_relu_21
        .type           triton_poi_fused_convolution_max_pool2d_with_indices_relu_21,@function
        .size           triton_poi_fused_convolution_max_pool2d_with_indices_relu_21,(.L_x_1 - triton_poi_fused_convolution_max_pool2d_with_indices_relu_21)
        .other          triton_poi_fused_convolution_max_pool2d_with_indices_relu_21,@"STO_CUDA_ENTRY STV_DEFAULT"
triton_poi_fused_convolution_max_pool2d_with_indices_relu_21:
.text.triton_poi_fused_convolution_max_pool2d_with_indices_relu_21:
[----:B------:R-:W0:Y:S02]  /*0000*/  LDC R1, c[0x0][0x28] ;  /* 0x00000a00ff017b82 */ /* 0x000e240000000800 */
[----:B------:R-:W1:Y:S01]  /*0010*/  S2R R4, SR_TID.X ;  /* 0x0000000000047919 */ /* 0x000e620000002100 */
[----:B------:R-:W2:Y:S01]  /*0020*/  S2UR UR4, SR_CTAID.X ;  /* 0x00000000000479c3 */ /* 0x000ea20000002500 */
[----:B------:R-:W-:Y:S01]  /*0030*/  ULDC.64 UR8, c[0x0][0x208] ;  /* 0x0000820000087ab9 */ /* 0x000fe20000000a00 */
[----:B------:R-:W3:Y:S06]  /*0040*/  S2R R2, SR_CTAID.Y ;  /* 0x0000000000027919 */ /* 0x000eec0000002600 */
[----:B------:R-:W4:Y:S01]  /*0050*/  LDC.64 R8, c[0x0][0x218] ;  /* 0x00008600ff087b82 */ /* 0x000f220000000a00 */
[----:B--2---:R-:W-:Y:S01]  /*0060*/  USHF.L.U32 UR4, UR4, 0x4, URZ ;  /* 0x0000000404047899 */ /* 0x004fe2000800063f */
[----:B-1----:R-:W-:-:S02]  /*0070*/  IMAD.SHL.U32 R5, R4, 0x2, RZ ;  /* 0x0000000204057824 */ /* 0x002fc400078e00ff */
[----:B---3--:R-:W-:Y:S01]  /*0080*/  IMAD.SHL.U32 R0, R2, 0x10, RZ ;  /* 0x0000001002007824 */ /* 0x008fe200078e00ff */
[----:B------:R-:W-:Y:S02]  /*0090*/  SHF.R.S32.HI R7, RZ, 0x1b, R2 ;  /* 0x0000001bff077819 */ /* 0x000fe40000011402 */
[----:B------:R-:W-:Y:S01]  /*00a0*/  LOP3.LUT R5, R5, 0xe, RZ, 0xc0, !PT ;  /* 0x0000000e05057812 */ /* 0x000fe200078ec0ff */
[----:B------:R-:W1:Y:S01]  /*00b0*/  LDC.64 R2, c[0x0][0x210] ;  /* 0x00008400ff027b82 */ /* 0x000e620000000a00 */
[----:B------:R-:W-:Y:S02]  /*00c0*/  SGXT R7, R7, 0x1 ;  /* 0x000000010707781a */ /* 0x000fe40000000200 */
[----:B------:R-:W-:-:S04]  /*00d0*/  LOP3.LUT R6, R0, R5, RZ, 0xfc, !PT ;  /* 0x0000000500067212 */ /* 0x000fc800078efcff */
[----:B------:R-:W-:Y:S02]  /*00e0*/  LEA.HI R10, R7, R6, RZ, 0x9 ;  /* 0x00000006070a7211 */ /* 0x000fe400078f48ff */
[----:B------:R-:W-:Y:S02]  /*00f0*/  SHF.R.U32.HI R7, RZ, 0x3, R4 ;  /* 0x00000003ff077819 */ /* 0x000fe40000011604 */
[C---:B------:R-:W-:Y:S01]  /*0100*/  LOP3.LUT R11, R10.reuse, 0xfffffe00, RZ, 0xc0, !PT ;  /* 0xfffffe000a0b7812 */ /* 0x040fe200078ec0ff */
[----:B------:R-:W-:Y:S01]  /*0110*/  IMAD.SHL.U32 R10, R10, 0x10, RZ ;  /* 0x000000100a0a7824 */ /* 0x000fe200078e00ff */
[----:B------:R-:W-:-:S03]  /*0120*/  SGXT.U32 R7, R7, 0x4 ;  /* 0x000000040707781a */ /* 0x000fc60000000000 */
[----:B------:R-:W-:Y:S01]  /*0130*/  IMAD.IADD R15, R6, 0x1, -R11 ;  /* 0x00000001060f7824 */ /* 0x000fe200078e0a0b */
[----:B------:R-:W-:Y:S02]  /*0140*/  LOP3.LUT R6, R7, UR4, RZ, 0xfc, !PT ;  /* 0x0000000407067c12 */ /* 0x000fe4000f8efcff */
[----:B------:R-:W-:Y:S02]  /*0150*/  LOP3.LUT R10, R10, 0xffffe000, RZ, 0xc0, !PT ;  /* 0xffffe0000a0a7812 */ /* 0x000fe400078ec0ff */
[C---:B------:R-:W-:Y:S01]  /*0160*/  ISETP.GE.AND P0, PT, R6.reuse, 0x10, PT ;  /* 0x000000100600780c */ /* 0x040fe20003f06270 */
[----:B------:R-:W-:Y:S02]  /*0170*/  IMAD R11, R6, 0x200, R15 ;  /* 0x00000200060b7824 */ /* 0x000fe400078e020f */
[----:B----4-:R-:W-:Y:S01]  /*0180*/  IMAD.WIDE R14, R15, 0x4, R8 ;  /* 0x000000040f0e7825 */ /* 0x010fe200078e0208 */
[----:B------:R-:W-:-:S03]  /*0190*/  CS2R R8, SRZ ;  /* 0x0000000000087805 */ /* 0x000fc6000001ff00 */
[----:B------:R-:W-:-:S04]  /*01a0*/  IMAD.IADD R11, R11, 0x1, R10 ;  /* 0x000000010b0b7824 */ /* 0x000fc800078e020a */
[----:B-1----:R-:W-:Y:S02]  /*01b0*/  IMAD.WIDE R12, R11, 0x4, R2 ;  /* 0x000000040b0c7825 */ /* 0x002fe400078e0202 */
[----:B------:R-:W2:Y:S04]  /*01c0*/  LDG.E.EL.64 R2, desc[UR8][R14.64] ;  /* 0x000000080e027981 */ /* 0x000ea8000c2e1b00 */
[----:B------:R1:W2:Y:S01]  /*01d0*/  @!P0 LDG.E.EL.64 R8, desc[UR8][R12.64] ;  /* 0x000000080c088981 */ /* 0x0002a2000c2e1b00 */
[----:B------:R-:W3:Y:S01]  /*01e0*/  S2UR UR6, SR_CgaCtaId ;  /* 0x00000000000679c3 */ /* 0x000ee20000008800 */
[----:B------:R-:W-:Y:S01]  /*01f0*/  IMAD.SHL.U32 R6, R4, 0x20, RZ ;  /* 0x0000002004067824 */ /* 0x000fe200078e00ff */
[----:B------:R-:W-:Y:S01]  /*0200*/  UMOV UR5, 0x400 ;  /* 0x0000040000057882 */ /* 0x000fe20000000000 */
[----:B------:R-:W-:-:S02]  /*0210*/  LOP3.LUT R5, R5, UR4, RZ, 0xfc, !PT ;  /* 0x0000000405057c12 */ /* 0x000fc4000f8efcff */
[-C--:B------:R-:W-:Y:S02]  /*0220*/  LOP3.LUT R0, R0, R7.reuse, RZ, 0xfc, !PT ;  /* 0x0000000700007212 */ /* 0x080fe400078efcff */
[----:B------:R-:W-:Y:S01]  /*0230*/  LOP3.LUT R6, R6, 0xe0, RZ, 0xc0, !PT ;  /* 0x000000e006067812 */ /* 0x000fe200078ec0ff */
[----:B-1----:R-:W1:Y:S03]  /*0240*/  LDC.64 R12, c[0x0][0x228] ;  /* 0x00008a00ff0c7b82 */ /* 0x002e660000000a00 */
[C---:B------:R-:W-:Y:S02]  /*0250*/  LOP3.LUT R16, R6.reuse, 0x10, RZ, 0xfc, !PT ;  /* 0x0000001006107812 */ /* 0x040fe400078efcff */
[----:B------:R-:W-:Y:S01]  /*0260*/  LOP3.LUT R10, R6, R7, RZ, 0xfc, !PT ;  /* 0x00000007060a7212 */ /* 0x000fe200078efcff */
[----:B---3--:R-:W-:-:S06]  /*0270*/  UPRMT UR5, UR6, 0x654, UR5 ;  /* 0x0000065406057896 */ /* 0x008fcc0008000005 */
[----:B------:R-:W-:Y:S02]  /*0280*/  LEA.HI R17, R6, UR5, RZ, 0x1e ;  /* 0x0000000506117c11 */ /* 0x000fe4000f8ff0ff */
[----:B------:R-:W-:Y:S02]  /*0290*/  SHF.R.U32.HI R6, RZ, 0x1, R4 ;  /* 0x00000001ff067819 */ /* 0x000fe40000011604 */
[----:B------:R-:W-:Y:S01]  /*02a0*/  LEA.HI R19, R16, UR5, RZ, 0x1e ;  /* 0x0000000510137c11 */ /* 0x000fe2000f8ff0ff */
[----:B------:R-:W-:Y:S01]  /*02b0*/  IMAD R17, R10, 0x4, R17 ;  /* 0x000000040a117824 */ /* 0x000fe200078e0211 */
[----:B------:R-:W-:-:S03]  /*02c0*/  LOP3.LUT R6, R6, 0x3c, RZ, 0xc0, !PT ;  /* 0x0000003c06067812 */ /* 0x000fc600078ec0ff */
[----:B------:R-:W-:Y:S01]  /*02d0*/  IMAD R10, R10, 0x4, R19 ;  /* 0x000000040a0a7824 */ /* 0x000fe200078e0213 */
[----:B--2---:R-:W-:Y:S01]  /*02e0*/  FSETP.GEU.AND P1, PT, R8, -R2, PT ;  /* 0x800000020800720b */ /* 0x004fe20003f2e000 */
[----:B------:R-:W-:Y:S01]  /*02f0*/  FADD R2, R2, R8 ;  /* 0x0000000802027221 */ /* 0x000fe20000000000 */
[----:B------:R-:W-:Y:S02]  /*0300*/  IMAD.SHL.U32 R8, R4, 0x8, RZ ;  /* 0x0000000804087824 */ /* 0x000fe400078e00ff */
[----:B------:R-:W-:Y:S01]  /*0310*/  FADD R4, R3, R9 ;  /* 0x0000000903047221 */ /* 0x000fe20000000000 */
[----:B------:R-:W-:Y:S02]  /*0320*/  FSETP.GEU.AND P2, PT, R9, -R3, PT ;  /* 0x800000030900720b */ /* 0x000fe40003f4e000 */
[----:B------:R-:W-:Y:S02]  /*0330*/  FSEL R2, R2, RZ, P1 ;  /* 0x000000ff02027208 */ /* 0x000fe40000800000 */
[----:B------:R-:W-:-:S02]  /*0340*/  FSEL R3, R4, RZ, P2 ;  /* 0x000000ff04037208 */ /* 0x000fc40001000000 */
[----:B------:R-:W-:Y:S01]  /*0350*/  LOP3.LUT R9, R8, 0x3f8, RZ, 0xc0, !PT ;  /* 0x000003f808097812 */ /* 0x000fe200078ec0ff */
[----:B------:R-:W-:Y:S01]  /*0360*/  STS [R17], R2 ;  /* 0x0000000211007388 */ /* 0x000fe20000000800 */
[----:B------:R-:W-:Y:S01]  /*0370*/  ISETP.GE.AND P1, PT, R5, 0x10, PT ;  /* 0x000000100500780c */ /* 0x000fe20003f26270 */
[----:B------:R-:W-:Y:S01]  /*0380*/  IMAD R5, R0, 0x10, R5 ;  /* 0x0000001000057824 */ /* 0x000fe200078e0205 */
[----:B------:R-:W-:Y:S01]  /*0390*/  IADD3 R14, R9, UR5, R6 ;  /* 0x00000005090e7c10 */ /* 0x000fe2000fffe006 */
[----:B------:R-:W-:Y:S01]  /*03a0*/  STS [R10+0x40], R3 ;  /* 0x000040030a007388 */ /* 0x000fe20000000800 */
[----:B------:R-:W2:Y:S01]  /*03b0*/  LDC.64 R8, c[0x0][0x220] ;  /* 0x00008800ff087b82 */ /* 0x000ea20000000a00 */
[----:B-1----:R-:W-:-:S07]  /*03c0*/  IMAD.WIDE R6, R11, 0x4, R12 ;  /* 0x000000040b067825 */ /* 0x002fce00078e020c */
[----:B------:R-:W-:Y:S01]  /*03d0*/  BAR.SYNC.DEFER_BLOCKING 0x0 ;  /* 0x0000000000007b1d */ /* 0x000fe20000010000 */
[----:B--2---:R-:W-:-:S05]  /*03e0*/  IMAD.WIDE R4, R5, 0x4, R8 ;  /* 0x0000000405047825 */ /* 0x004fca00078e0208 */
[----:B------:R-:W-:Y:S04]  /*03f0*/  LDS R18, [R14] ;  /* 0x000000000e127984 */ /* 0x000fe80000000800 */
[----:B------:R-:W1:Y:S04]  /*0400*/  LDS R19, [R14+0x4] ;  /* 0x000004000e137984 */ /* 0x000e680000000800 */
[----:B-1----:R1:W-:Y:S01]  /*0410*/  @!P1 STG.E.64 desc[UR8][R4.64], R18 ;  /* 0x0000001204009986 */ /* 0x0023e2000c101b08 */
[----:B------:R-:W-:Y:S05]  /*0420*/  @P0 EXIT ;  /* 0x000000000000094d */ /* 0x000fea0003800000 */
[----:B------:R-:W-:Y:S01]  /*0430*/  STG.E.64 desc[UR8][R6.64], R2 ;  /* 0x0000000206007986 */ /* 0x000fe2000c101b08 */
[----:B------:R-:W-:Y:S05]  /*0440*/  EXIT ;  /* 0x000000000000794d */ /* 0x000fea0003800000 */
.L_x_0:
[----:B------:R-:W-:-:S00]  /*0450*/  BRA `(.L_x_0) ;  /* 0xfffffffc00fc7947 */ /* 0x000fc0000383ffff */
[----:B------:R-:W-:-:S00]  /*0460*/  NOP ;  /* 0x0000000000007918 */ /* 0x000fc00000000000 */
        /* <DEDUP_REMOVED lines=9> */
.L_x_1:


//--------------------- .nv.shared.triton_poi_fused_convolution_max_pool2d_with_indices_relu_21 --------------------------
	.section	.nv.shared.triton_poi_fused_convolution_max_pool2d_with_indices_relu_21,"aw",@nobits
	.sectionflags	@""
	.align	16
	.zero		1024


//--------------------- .nv.constant0.triton_poi_fused_convolution_max_pool2d_with_indices_relu_21 --------------------------
	.section	.nv.constant0.triton_poi_fused_convolution_max_pool2d_with_indices_relu_21,"a",@progbits
	.sectionflags	@""
	.align	4
.nv.constant0.triton_poi_fused_convolution_max_pool2d_with_indices_relu_21:
	.zero		568
